//
// Generated by NVIDIA NVVM Compiler
//
// Compiler Build ID: CL-36424714
// Cuda compilation tools, release 13.0, V13.0.88
// Based on NVVM 20.0.0
//

.version 9.0
.target sm_100
.address_size 64

	// .globl	element_min
// _ZZ11element_minE8shared_a has been demoted
// _ZZ11element_minE8shared_b has been demoted

.visible .entry element_min(
	.param .u64 .ptr .align 1 element_min_param_0,
	.param .u64 .ptr .align 1 element_min_param_1,
	.param .u64 .ptr .align 1 element_min_param_2,
	.param .u32 element_min_param_3
)
{
	.reg .pred 	%p<4>;
	.reg .b32 	%r<18>;
	.reg .b32 	%f<6>;
	.reg .b64 	%rd<11>;
	// demoted variable
	.shared .align 4 .b8 _ZZ11element_minE8shared_a[1024];
	// demoted variable
	.shared .align 4 .b8 _ZZ11element_minE8shared_b[1024];
	ld.param.u64 	%rd4, [element_min_param_0];
	ld.param.u64 	%rd5, [element_min_param_1];
	ld.param.u64 	%rd6, [element_min_param_2];
	ld.param.u32 	%r8, [element_min_param_3];
	setp.lt.s32 	%p1, %r8, 1;
	@%p1 bra 	$L__BB0_5;
	mov.u32 	%r10, %ntid.x;
	mov.u32 	%r11, %tid.x;
	shl.b32 	%r12, %r11, 2;
	mov.u32 	%r13, _ZZ11element_minE8shared_a;
	add.s32 	%r1, %r13, %r12;
	mov.u32 	%r14, _ZZ11element_minE8shared_b;
	add.s32 	%r2, %r14, %r12;
	mov.u32 	%r15, %nctaid.x;
	mul.lo.s32 	%r3, %r15, %r10;
	mov.u32 	%r16, %ctaid.x;
	mad.lo.s32 	%r4, %r16, %r10, %r11;
	cvta.to.global.u64 	%rd1, %rd4;
	cvta.to.global.u64 	%rd2, %rd5;
	cvta.to.global.u64 	%rd3, %rd6;
	mov.b32 	%r17, 0;
$L__BB0_2:
	add.s32 	%r6, %r4, %r17;
	setp.ge.s32 	%p2, %r6, %r8;
	@%p2 bra 	$L__BB0_4;
	mul.wide.s32 	%rd7, %r6, 4;
	add.s64 	%rd8, %rd1, %rd7;
	ld.global.f32 	%f1, [%rd8];
	st.shared.f32 	[%r1], %f1;
	add.s64 	%rd9, %rd2, %rd7;
	ld.global.f32 	%f2, [%rd9];
	st.shared.f32 	[%r2], %f2;
	bar.sync 	0;
	ld.shared.f32 	%f3, [%r1];
	ld.shared.f32 	%f4, [%r2];
	min.f32 	%f5, %f3, %f4;
	add.s64 	%rd10, %rd3, %rd7;
	st.global.f32 	[%rd10], %f5;
$L__BB0_4:
	bar.sync 	0;
	add.s32 	%r17, %r17, %r3;
	setp.lt.s32 	%p3, %r17, %r8;
	@%p3 bra 	$L__BB0_2;
$L__BB0_5:
	ret;

}


// ===== COMPILED SASS (sm_100) =====

	.target	sm_100

	.elftype	@"ET_EXEC"


//--------------------- .note.nv.tkinfo           --------------------------
	.section	.note.nv.tkinfo,"",@"SHT_NOTE"
	.sectionflags	@"SHF_NOTE_NV_TKINFO"
	.tkinfo
        /*0018*/ 	.word	0x00000002
        /*0030*/ 	.string	""
        /*0030*/ 	.string	"ptxas"
        /*0030*/ 	.string	"Cuda compilation tools, release 13.0, V13.0.88"
        /*0030*/ 	.string	"Build cuda_13.0.r13.0/compiler.36424714_0"
        /*0030*/ 	.string	"-arch sm_100 -m 64 "



//--------------------- .note.nv.cuinfo           --------------------------
	.section	.note.nv.cuinfo,"",@"SHT_NOTE"
	.sectionflags	@"SHF_NOTE_NV_CUINFO"
        /*0018*/ 	.short	0x0002
        /*001a*/ 	.short	0x0064
        /*001c*/ 	.short	0x0082
	.zero		2


//--------------------- .nv.info                  --------------------------
	.section	.nv.info,"",@"SHT_CUDA_INFO"
	.align	4


	//----- nvinfo : EIATTR_REGCOUNT
	.align		4
        /*0000*/ 	.byte	0x04, 0x2f
        /*0002*/ 	.short	(.L_1 - .L_0)
	.align		4
.L_0:
        /*0004*/ 	.word	index@(element_min)
        /*0008*/ 	.word	0x00000014


	//----- nvinfo : EIATTR_FRAME_SIZE
	.align		4
.L_1:
        /*000c*/ 	.byte	0x04, 0x11
        /*000e*/ 	.short	(.L_3 - .L_2)
	.align		4
.L_2:
        /*0010*/ 	.word	index@(element_min)
        /*0014*/ 	.word	0x00000000


	//----- nvinfo : EIATTR_MIN_STACK_SIZE
	.align		4
.L_3:
        /*0018*/ 	.byte	0x04, 0x12
        /*001a*/ 	.short	(.L_5 - .L_4)
	.align		4
.L_4:
        /*001c*/ 	.word	index@(element_min)
        /*0020*/ 	.word	0x00000000
.L_5:


//--------------------- .nv.compat                --------------------------
	.section	.nv.compat,"",@"SHT_CUDA_COMPAT_INFO"
	.align	4
        /*0000*/ 	.byte	0x02, 0x09, 0x00, 0x00, 0x02, 0x02, 0x01, 0x00, 0x02, 0x05, 0x05, 0x00, 0x03, 0x07, 0x01, 0x01
        /*0010*/ 	.byte	0x02, 0x03, 0x00, 0x00, 0x02, 0x06, 0x01, 0x00, 0x04, 0x0b, 0x08, 0x00, 0x09, 0x00, 0x00, 0x00
        /*0020*/ 	.byte	0x00, 0x00, 0x00, 0x00


//--------------------- .nv.info.element_min      --------------------------
	.section	.nv.info.element_min,"",@"SHT_CUDA_INFO"
	.sectionflags	@""
	.align	4


	//----- nvinfo : EIATTR_CUDA_API_VERSION
	.align		4
        /*0000*/ 	.byte	0x04, 0x37
        /*0002*/ 	.short	(.L_7 - .L_6)
.L_6:
        /*0004*/ 	.word	0x00000082


	//----- nvinfo : EIATTR_KPARAM_INFO
	.align		4
.L_7:
        /*0008*/ 	.byte	0x04, 0x17
        /*000a*/ 	.short	(.L_9 - .L_8)
.L_8:
        /*000c*/ 	.word	0x00000000
        /*0010*/ 	.short	0x0003
        /*0012*/ 	.short	0x0018
        /*0014*/ 	.byte	0x00, 0xf0, 0x11, 0x00


	//----- nvinfo : EIATTR_KPARAM_INFO
	.align		4
.L_9:
        /*0018*/ 	.byte	0x04, 0x17
        /*001a*/ 	.short	(.L_11 - .L_10)
.L_10:
        /*001c*/ 	.word	0x00000000
        /*0020*/ 	.short	0x0002
        /*0022*/ 	.short	0x0010
        /*0024*/ 	.byte	0x00, 0xf5, 0x21, 0x00


	//----- nvinfo : EIATTR_KPARAM_INFO
	.align		4
.L_11:
        /*0028*/ 	.byte	0x04, 0x17
        /*002a*/ 	.short	(.L_13 - .L_12)
.L_12:
        /*002c*/ 	.word	0x00000000
        /*0030*/ 	.short	0x0001
        /*0032*/ 	.short	0x0008
        /*0034*/ 	.byte	0x00, 0xf5, 0x21, 0x00


	//----- nvinfo : EIATTR_KPARAM_INFO
	.align		4
.L_13:
        /*0038*/ 	.byte	0x04, 0x17
        /*003a*/ 	.short	(.L_15 - .L_14)
.L_14:
        /*003c*/ 	.word	0x00000000
        /*0040*/ 	.short	0x0000
        /*0042*/ 	.short	0x0000
        /*0044*/ 	.byte	0x00, 0xf5, 0x21, 0x00


	//----- nvinfo : EIATTR_SPARSE_MMA_MASK
	.align		4
.L_15:
        /*0048*/ 	.byte	0x03, 0x50
        /*004a*/ 	.short	0x0000


	//----- nvinfo : EIATTR_MAXREG_COUNT
	.align		4
        /*004c*/ 	.byte	0x03, 0x1b
        /*004e*/ 	.short	0x00ff


	//----- nvinfo : EIATTR_NUM_BARRIERS
	.align		4
        /*0050*/ 	.byte	0x02, 0x4c
        /*0052*/ 	.byte	0x01
	.zero		1


	//----- nvinfo : EIATTR_MERCURY_ISA_VERSION
	.align		4
        /*0054*/ 	.byte	0x03, 0x5f
        /*0056*/ 	.short	0x0101


	//----- nvinfo : EIATTR_VRC_CTA_INIT_COUNT
	.align		4
        /*0058*/ 	.byte	0x02, 0x4a
	.zero		1
	.zero		1


	//----- nvinfo : EIATTR_EXIT_INSTR_OFFSETS
	.align		4
        /*005c*/ 	.byte	0x04, 0x1c
        /*005e*/ 	.short	(.L_17 - .L_16)


	//   ....[0]....
.L_16:
        /*0060*/ 	.word	0x00000030


	//   ....[1]....
        /*0064*/ 	.word	0x000002c0


	//----- nvinfo : EIATTR_CRS_STACK_SIZE
	.align		4
.L_17:
        /*0068*/ 	.byte	0x04, 0x1e
        /*006a*/ 	.short	(.L_19 - .L_18)
.L_18:
        /*006c*/ 	.word	0x00000000


	//----- nvinfo : EIATTR_CBANK_PARAM_SIZE
	.align		4
.L_19:
        /*0070*/ 	.byte	0x03, 0x19
        /*0072*/ 	.short	0x001c


	//----- nvinfo : EIATTR_PARAM_CBANK
	.align		4
        /*0074*/ 	.byte	0x04, 0x0a
        /*0076*/ 	.short	(.L_21 - .L_20)
	.align		4
.L_20:
        /*0078*/ 	.word	index@(.nv.constant0.element_min)
        /*007c*/ 	.short	0x0380
        /*007e*/ 	.short	0x001c


	//----- nvinfo : EIATTR_SW_WAR
	.align		4
.L_21:
        /*0080*/ 	.byte	0x04, 0x36
        /*0082*/ 	.short	(.L_23 - .L_22)
.L_22:
        /*0084*/ 	.word	0x00000008
.L_23:


//--------------------- .nv.callgraph             --------------------------
	.section	.nv.callgraph,"",@"SHT_CUDA_CALLGRAPH"
	.align	4
	.sectionentsize	8
	.align		4
        /*0000*/ 	.word	0x00000000
	.align		4
        /*0004*/ 	.word	0xffffffff
	.align		4
        /*0008*/ 	.word	0x00000000
	.align		4
        /*000c*/ 	.word	0xfffffffe
	.align		4
        /*0010*/ 	.word	0x00000000
	.align		4
        /*0014*/ 	.word	0xfffffffd
	.align		4
        /*0018*/ 	.word	0x00000000
	.align		4
        /*001c*/ 	.word	0xfffffffc


//--------------------- .text.element_min         --------------------------
	.section	.text.element_min,"ax",@progbits
	.align	128
        .global         element_min
        .type           element_min,@function
        .size           element_min,(.L_x_3 - element_min)
        .other          element_min,@"STO_CUDA_ENTRY STV_DEFAULT"
element_min:
.text.element_min:
[----:B------:R-:W-:Y:S08]  /*0000*/  LDC R1, c[0x0][0x37c] ;  /* 0x0000df00ff017b82 */ /* 0x000ff00000000800 */
[----:B------:R-:W0:Y:S02]  /*0010*/  LDC R0, c[0x0][0x398] ;  /* 0x0000e600ff007b82 */ /* 0x000e240000000800 */
[----:B0-----:R-:W-:-:S13]  /*0020*/  ISETP.GE.AND P0, PT, R0, 0x1, PT ;  /* 0x000000010000780c */ /* 0x001fda0003f06270 */
[----:B------:R-:W-:Y:S05]  /*0030*/  @!P0 EXIT ;  /* 0x000000000000894d */ /* 0x000fea0003800000 */
[----:B------:R-:W0:Y:S01]  /*0040*/  S2R R14, SR_TID.X ;  /* 0x00000000000e7919 */ /* 0x000e220000002100 */
[----:B------:R-:W1:Y:S01]  /*0050*/  S2UR UR6, SR_CgaCtaId ;  /* 0x00000000000679c3 */ /* 0x000e620000008800 */
[----:B------:R-:W2:Y:S01]  /*0060*/  LDCU UR8, c[0x0][0x360] ;  /* 0x00006c00ff0877ac */ /* 0x000ea20008000800 */
[----:B------:R-:W3:Y:S01]  /*0070*/  S2R R15, SR_CTAID.X ;  /* 0x00000000000f7919 */ /* 0x000ee20000002500 */
[----:B------:R-:W2:Y:S05]  /*0080*/  LDCU UR7, c[0x0][0x370] ;  /* 0x00006e00ff0777ac */ /* 0x000eaa0008000800 */
[----:B------:R-:W4:Y:S01]  /*0090*/  LDC.64 R6, c[0x0][0x390] ;  /* 0x0000e400ff067b82 */ /* 0x000f220000000a00 */
[----:B------:R-:W-:Y:S01]  /*00a0*/  UMOV UR4, 0x400 ;  /* 0x0000040000047882 */ /* 0x000fe20000000000 */
[----:B------:R-:W0:Y:S01]  /*00b0*/  LDCU.64 UR10, c[0x0][0x358] ;  /* 0x00006b00ff0a77ac */ /* 0x000e220008000a00 */
[----:B------:R-:W-:-:S05]  /*00c0*/  UIADD3 UR5, UPT, UPT, UR4, 0x400, URZ ;  /* 0x0000040004057890 */ /* 0x000fca000fffe0ff */
[----:B------:R-:W4:Y:S01]  /*00d0*/  LDC.64 R4, c[0x0][0x380] ;  /* 0x0000e000ff047b82 */ /* 0x000f220000000a00 */
[----:B------:R-:W4:Y:S07]  /*00e0*/  LDCU UR9, c[0x0][0x398] ;  /* 0x00007300ff0977ac */ /* 0x000f2e0008000800 */
[----:B------:R-:W4:Y:S01]  /*00f0*/  LDC.64 R2, c[0x0][0x388] ;  /* 0x0000e200ff027b82 */ /* 0x000f220000000a00 */
[----:B-1----:R-:W-:Y:S02]  /*0100*/  ULEA UR4, UR6, UR4, 0x18 ;  /* 0x0000000406047291 */ /* 0x002fe4000f8ec0ff */
[----:B------:R-:W-:-:S02]  /*0110*/  ULEA UR5, UR6, UR5, 0x18 ;  /* 0x0000000506057291 */ /* 0x000fc4000f8ec0ff */
[----:B--2---:R-:W-:Y:S02]  /*0120*/  UIMAD UR6, UR8, UR7, URZ ;  /* 0x00000007080672a4 */ /* 0x004fe4000f8e02ff */
[C---:B0-----:R-:W-:Y:S01]  /*0130*/  LEA R0, R14.reuse, UR4, 0x2 ;  /* 0x000000040e007c11 */ /* 0x041fe2000f8e10ff */
[----:B------:R-:W-:Y:S01]  /*0140*/  UMOV UR4, URZ ;  /* 0x000000ff00047c82 */ /* 0x000fe20008000000 */
[----:B---3--:R-:W-:Y:S01]  /*0150*/  IMAD R15, R15, UR8, R14 ;  /* 0x000000080f0f7c24 */ /* 0x008fe2000f8e020e */
[----:B------:R-:W-:-:S07]  /*0160*/  LEA R14, R14, UR5, 0x2 ;  /* 0x000000050e0e7c11 */ /* 0x000fce000f8e10ff */
.L_x_1:
[----:B0-----:R-:W-:Y:S01]  /*0170*/  IADD3 R13, PT, PT, R15, UR4, RZ ;  /* 0x000000040f0d7c10 */ /* 0x001fe2000fffe0ff */
[----:B------:R-:W-:-:S03]  /*0180*/  UIADD3 UR4, UPT, UPT, UR6, UR4, URZ ;  /* 0x0000000406047290 */ /* 0x000fc6000fffe0ff */
[----:B----4-:R-:W-:Y:S01]  /*0190*/  ISETP.GE.AND P0, PT, R13, UR9, PT ;  /* 0x000000090d007c0c */ /* 0x010fe2000bf06270 */
[----:B------:R-:W-:-:S12]  /*01a0*/  UISETP.GE.AND UP0, UPT, UR4, UR9, UPT ;  /* 0x000000090400728c */ /* 0x000fd8000bf06270 */
[----:B------:R-:W-:Y:S05]  /*01b0*/  @P0 BRA `(.L_x_0) ;  /* 0x0000000000340947 */ /* 0x000fea0003800000 */
[----:B------:R-:W-:-:S04]  /*01c0*/  IMAD.WIDE R8, R13, 0x4, R4 ;  /* 0x000000040d087825 */ /* 0x000fc800078e0204 */
[C---:B------:R-:W-:Y:S02]  /*01d0*/  IMAD.WIDE R10, R13.reuse, 0x4, R2 ;  /* 0x000000040d0a7825 */ /* 0x040fe400078e0202 */
[----:B------:R-:W2:Y:S04]  /*01e0*/  LDG.E R9, desc[UR10][R8.64] ;  /* 0x0000000a08097981 */ /* 0x000ea8000c1e1900 */
[----:B------:R-:W3:Y:S01]  /*01f0*/  LDG.E R11, desc[UR10][R10.64] ;  /* 0x0000000a0a0b7981 */ /* 0x000ee2000c1e1900 */
[----:B------:R-:W-:Y:S05]  /*0200*/  WARPSYNC.ALL ;  /* 0x0000000000007948 */ /* 0x000fea0003800000 */
[----:B------:R-:W-:Y:S01]  /*0210*/  IMAD.WIDE R12, R13, 0x4, R6 ;  /* 0x000000040d0c7825 */ /* 0x000fe200078e0206 */
[----:B--2---:R-:W-:Y:S04]  /*0220*/  STS [R0], R9 ;  /* 0x0000000900007388 */ /* 0x004fe80000000800 */
[----:B---3--:R-:W-:Y:S01]  /*0230*/  STS [R14], R11 ;  /* 0x0000000b0e007388 */ /* 0x008fe20000000800 */
[----:B------:R-:W-:Y:S06]  /*0240*/  BAR.SYNC.DEFER_BLOCKING 0x0 ;  /* 0x0000000000007b1d */ /* 0x000fec0000010000 */
[----:B------:R-:W-:Y:S04]  /*0250*/  LDS R16, [R0] ;  /* 0x0000000000107984 */ /* 0x000fe80000000800 */
[----:B------:R-:W0:Y:S02]  /*0260*/  LDS R17, [R14] ;  /* 0x000000000e117984 */ /* 0x000e240000000800 */
[----:B0-----:R-:W-:-:S05]  /*0270*/  FMNMX R17, R16, R17, PT ;  /* 0x0000001110117209 */ /* 0x001fca0003800000 */
[----:B------:R0:W-:Y:S02]  /*0280*/  STG.E desc[UR10][R12.64], R17 ;  /* 0x000000110c007986 */ /* 0x0001e4000c10190a */
.L_x_0:
[----:B------:R-:W-:Y:S05]  /*0290*/  WARPSYNC.ALL ;  /* 0x0000000000007948 */ /* 0x000fea0003800000 */
[----:B------:R-:W-:Y:S06]  /*02a0*/  BAR.SYNC.DEFER_BLOCKING 0x0 ;  /* 0x0000000000007b1d */ /* 0x000fec0000010000 */
[----:B------:R-:W-:Y:S05]  /*02b0*/  BRA.U !UP0, `(.L_x_1) ;  /* 0xfffffffd08ac7547 */ /* 0x000fea000b83ffff */
[----:B------:R-:W-:Y:S05]  /*02c0*/  EXIT ;  /* 0x000000000000794d */ /* 0x000fea0003800000 */
.L_x_2:
[----:B------:R-:W-:-:S00]  /*02d0*/  BRA `(.L_x_2) ;  /* 0xfffffffc00fc7947 */ /* 0x000fc0000383ffff */
[----:B------:R-:W-:-:S00]  /*02e0*/  NOP ;  /* 0x0000000000007918 */ /* 0x000fc00000000000 */
        /* <DEDUP_REMOVED lines=9> */
.L_x_3:


//--------------------- .nv.shared.element_min    --------------------------
	.section	.nv.shared.element_min,"aw",@nobits
	.sectionflags	@""
	.align	4
.nv.shared.element_min:
	.zero		3072


//--------------------- .nv.shared.reserved.0     --------------------------
	.section	.nv.shared.reserved.0,"aw",@nobits
	.weak		__nv_reservedSMEM_offset_0_alias
	.size		__nv_reservedSMEM_offset_0_alias, 0, 64
	.other		__nv_reservedSMEM_offset_0_alias,@"STO_CUDA_RESERVED_SHARED STV_DEFAULT"
__nv_reservedSMEM_offset_0_alias:
	.zero		0
	.zero		64


//--------------------- .nv.constant0.element_min --------------------------
	.section	.nv.constant0.element_min,"a",@progbits
	.sectionflags	@""
	.align	4
.nv.constant0.element_min:
	.zero		924


//--------------------- SYMBOLS --------------------------

	.type		.nv.reservedSmem.offset0,@object
	.size		.nv.reservedSmem.offset0,0x4
	.type		.nv.reservedSmem.cap,@object
	.size		.nv.reservedSmem.cap,0x4
